// BEGIN PREAMBLE
	.version	3.1
	.target	sm_30
	.address_size 64
// END PREAMBLE

// BEGIN FUNCTION DEF: clock
.func (.param.u32 %out_retval)clock
{
.reg.u32 %retval;
	.reg.u64 %hr10;
	.reg.u32 %r22;
	.reg.u32 %r23;
	.reg.u32 %r24;
	.local.align 8 .b8 %frame[8];
	// #APP 
// 7 "subr.c" 1
	mov.u32 %r24, %clock;
// 0 "" 2
	// #NO_APP 
		st.local.u32	[%frame], %r24;
		ld.local.u32	%r22, [%frame];
		mov.u32	%r23, %r22;
		mov.u32	%retval, %r23;
	st.param.u32	[%out_retval], %retval;
	ret;
	}
// END FUNCTION DEF
// BEGIN GLOBAL FUNCTION DEF: delay
.visible .entry delay(.param.u64 %in_ar1, .param.u64 %in_ar2)
{
	.reg.u64 %ar1;
	.reg.u64 %ar2;
	.reg.u64 %hr10;
	.reg.u64 %r22;
	.reg.u32 %r23;
	.reg.u64 %r24;
	.reg.u64 %r25;
	.reg.u32 %r26;
	.reg.u32 %r27;
	.reg.u32 %r28;
	.reg.u32 %r29;
	.reg.u32 %r30;
	.reg.u64 %r31;
	.reg.pred %r32;
	.local.align 8 .b8 %frame[24];
	ld.param.u64 %ar1, [%in_ar1];
	ld.param.u64 %ar2, [%in_ar2];
		mov.u64	%r24, %ar1;
		st.u64	[%frame+8], %r24;
		mov.u64	%r25, %ar2;
		st.local.u64	[%frame+16], %r25;
	{
		.param.u32 %retval_in;
	{
		call (%retval_in), clock;
	}
		ld.param.u32	%r26, [%retval_in];
}
		st.local.u32	[%frame+4], %r26;
		mov.u32	%r27, 0;
		st.local.u32	[%frame], %r27;
		bra	$L4;
$L5:
	{
		.param.u32 %retval_in;
	{
		call (%retval_in), clock;
	}
		ld.param.u32	%r28, [%retval_in];
}
		mov.u32	%r23, %r28;
		ld.local.u32	%r30, [%frame+4];
		sub.u32	%r29, %r23, %r30;
		st.local.u32	[%frame], %r29;
$L4:
		ld.local.s32	%r22, [%frame];
		ld.local.u64	%r31, [%frame+16];
		setp.lo.u64 %r32,%r22,%r31;
	@%r32	bra	$L5;
	ret;
	}
// END FUNCTION DEF
// BEGIN GLOBAL FUNCTION DEF: delay2
.visible .entry delay2(.param.u64 %in_ar1, .param.u64 %in_ar2, .param.u64 %in_ar3)
{
	.reg.u64 %ar1;
	.reg.u64 %ar2;
	.reg.u64 %ar3;
	.reg.u64 %hr10;
	.reg.u64 %r22;
	.reg.u32 %r23;
	.reg.u64 %r24;
	.reg.u64 %r25;
	.reg.u64 %r26;
	.reg.u32 %r27;
	.reg.u32 %r28;
	.reg.u32 %r29;
	.reg.u32 %r30;
	.reg.u32 %r31;
	.reg.u64 %r32;
	.reg.pred %r33;
	.reg.u64 %r34;
	.reg.u64 %r35;
	.local.align 8 .b8 %frame[32];
	ld.param.u64 %ar1, [%in_ar1];
	ld.param.u64 %ar2, [%in_ar2];
	ld.param.u64 %ar3, [%in_ar3];
		mov.u64	%r24, %ar1;
		st.local.u64	[%frame+8], %r24;
		mov.u64	%r25, %ar2;
		st.local.u64	[%frame+16], %r25;
		mov.u64	%r26, %ar3;
		st.local.u64	[%frame+24], %r26;
	{
		.param.u32 %retval_in;
	{
		call (%retval_in), clock;
	}
		ld.param.u32	%r27, [%retval_in];
}
		st.local.u32	[%frame+4], %r27;
		mov.u32	%r28, 0;
		st.local.u32	[%frame], %r28;
		bra	$L8;
$L9:
	{
		.param.u32 %retval_in;
	{
		call (%retval_in), clock;
	}
		ld.param.u32	%r29, [%retval_in];
}
		mov.u32	%r23, %r29;
		ld.local.u32	%r31, [%frame+4];
		sub.u32	%r30, %r23, %r31;
		st.local.u32	[%frame], %r30;
$L8:
		ld.local.s32	%r22, [%frame];
		ld.local.u64	%r32, [%frame+16];
		setp.lo.u64 %r33,%r22,%r32;
	@%r33	bra	$L9;
		ld.local.u64	%r34, [%frame+8];
		ld.local.u64	%r35, [%frame+24];
		st.u64	[%r34], %r35;
	ret;
	}
// END FUNCTION DEF


// ===== COMPILED SASS (sm_100) =====

	.target	sm_100

	.elftype	@"ET_EXEC"


//--------------------- .note.nv.tkinfo           --------------------------
	.section	.note.nv.tkinfo,"",@"SHT_NOTE"
	.sectionflags	@"SHF_NOTE_NV_TKINFO"
	.tkinfo
        /*0018*/ 	.word	0x00000002
        /*0030*/ 	.string	""
        /*0030*/ 	.string	"ptxas"
        /*0030*/ 	.string	"Cuda compilation tools, release 13.0, V13.0.88"
        /*0030*/ 	.string	"Build cuda_13.0.r13.0/compiler.36424714_0"
        /*0030*/ 	.string	"-arch sm_100 "



//--------------------- .note.nv.cuinfo           --------------------------
	.section	.note.nv.cuinfo,"",@"SHT_NOTE"
	.sectionflags	@"SHF_NOTE_NV_CUINFO"
        /*0018*/ 	.short	0x0002
        /*001a*/ 	.short	0x001e
        /*001c*/ 	.short	0x0082
	.zero		2


//--------------------- .nv.info                  --------------------------
	.section	.nv.info,"",@"SHT_CUDA_INFO"
	.align	4


	//----- nvinfo : EIATTR_REGCOUNT
	.align		4
        /*0000*/ 	.byte	0x04, 0x2f
        /*0002*/ 	.short	(.L_1 - .L_0)
	.align		4
.L_0:
        /*0004*/ 	.word	index@(delay)
        /*0008*/ 	.word	0x00000008


	//----- nvinfo : EIATTR_FRAME_SIZE
	.align		4
.L_1:
        /*000c*/ 	.byte	0x04, 0x11
        /*000e*/ 	.short	(.L_3 - .L_2)
	.align		4
.L_2:
        /*0010*/ 	.word	index@($delay$clock)
        /*0014*/ 	.word	0x00000018


	//----- nvinfo : EIATTR_FRAME_SIZE
	.align		4
.L_3:
        /*0018*/ 	.byte	0x04, 0x11
        /*001a*/ 	.short	(.L_5 - .L_4)
	.align		4
.L_4:
        /*001c*/ 	.word	index@(delay)
        /*0020*/ 	.word	0x00000018


	//----- nvinfo : EIATTR_REGCOUNT
	.align		4
.L_5:
        /*0024*/ 	.byte	0x04, 0x2f
        /*0026*/ 	.short	(.L_7 - .L_6)
	.align		4
.L_6:
        /*0028*/ 	.word	index@(delay2)
        /*002c*/ 	.word	0x0000000a


	//----- nvinfo : EIATTR_FRAME_SIZE
	.align		4
.L_7:
        /*0030*/ 	.byte	0x04, 0x11
        /*0032*/ 	.short	(.L_9 - .L_8)
	.align		4
.L_8:
        /*0034*/ 	.word	index@($delay2$clock)
        /*0038*/ 	.word	0x00000028


	//----- nvinfo : EIATTR_FRAME_SIZE
	.align		4
.L_9:
        /*003c*/ 	.byte	0x04, 0x11
        /*003e*/ 	.short	(.L_11 - .L_10)
	.align		4
.L_10:
        /*0040*/ 	.word	index@(delay2)
        /*0044*/ 	.word	0x00000028


	//----- nvinfo : EIATTR_MIN_STACK_SIZE
	.align		4
.L_11:
        /*0048*/ 	.byte	0x04, 0x12
        /*004a*/ 	.short	(.L_13 - .L_12)
	.align		4
.L_12:
        /*004c*/ 	.word	index@(delay2)
        /*0050*/ 	.word	0x00000028


	//----- nvinfo : EIATTR_MIN_STACK_SIZE
	.align		4
.L_13:
        /*0054*/ 	.byte	0x04, 0x12
        /*0056*/ 	.short	(.L_15 - .L_14)
	.align		4
.L_14:
        /*0058*/ 	.word	index@(delay)
        /*005c*/ 	.word	0x00000018
.L_15:


//--------------------- .nv.compat                --------------------------
	.section	.nv.compat,"",@"SHT_CUDA_COMPAT_INFO"
	.align	4
        /*0000*/ 	.byte	0x02, 0x09, 0x00, 0x00, 0x02, 0x02, 0x01, 0x00, 0x02, 0x05, 0x05, 0x00, 0x03, 0x07, 0x01, 0x01
        /*0010*/ 	.byte	0x02, 0x03, 0x00, 0x00, 0x02, 0x06, 0x01, 0x00, 0x04, 0x0b, 0x08, 0x00, 0x09, 0x00, 0x00, 0x00
        /*0020*/ 	.byte	0x00, 0x00, 0x00, 0x00


//--------------------- .nv.info.delay2           --------------------------
	.section	.nv.info.delay2,"",@"SHT_CUDA_INFO"
	.sectionflags	@""
	.align	4


	//----- nvinfo : EIATTR_CUDA_API_VERSION
	.align		4
        /*0000*/ 	.byte	0x04, 0x37
        /*0002*/ 	.short	(.L_17 - .L_16)
.L_16:
        /*0004*/ 	.word	0x00000082


	//----- nvinfo : EIATTR_KPARAM_INFO
	.align		4
.L_17:
        /*0008*/ 	.byte	0x04, 0x17
        /*000a*/ 	.short	(.L_19 - .L_18)
.L_18:
        /*000c*/ 	.word	0x00000000
        /*0010*/ 	.short	0x0002
        /*0012*/ 	.short	0x0010
        /*0014*/ 	.byte	0x00, 0xf0, 0x21, 0x00


	//----- nvinfo : EIATTR_KPARAM_INFO
	.align		4
.L_19:
        /*0018*/ 	.byte	0x04, 0x17
        /*001a*/ 	.short	(.L_21 - .L_20)
.L_20:
        /*001c*/ 	.word	0x00000000
        /*0020*/ 	.short	0x0001
        /*0022*/ 	.short	0x0008
        /*0024*/ 	.byte	0x00, 0xf0, 0x21, 0x00


	//----- nvinfo : EIATTR_KPARAM_INFO
	.align		4
.L_21:
        /*0028*/ 	.byte	0x04, 0x17
        /*002a*/ 	.short	(.L_23 - .L_22)
.L_22:
        /*002c*/ 	.word	0x00000000
        /*0030*/ 	.short	0x0000
        /*0032*/ 	.short	0x0000
        /*0034*/ 	.byte	0x00, 0xf0, 0x21, 0x00


	//----- nvinfo : EIATTR_SPARSE_MMA_MASK
	.align		4
.L_23:
        /*0038*/ 	.byte	0x03, 0x50
        /*003a*/ 	.short	0x0000


	//----- nvinfo : EIATTR_MAXREG_COUNT
	.align		4
        /*003c*/ 	.byte	0x03, 0x1b
        /*003e*/ 	.short	0x00ff


	//----- nvinfo : EIATTR_MERCURY_ISA_VERSION
	.align		4
        /*0040*/ 	.byte	0x03, 0x5f
        /*0042*/ 	.short	0x0101


	//----- nvinfo : EIATTR_VRC_CTA_INIT_COUNT
	.align		4
        /*0044*/ 	.byte	0x02, 0x4a
	.zero		1
	.zero		1


	//----- nvinfo : EIATTR_EXIT_INSTR_OFFSETS
	.align		4
        /*0048*/ 	.byte	0x04, 0x1c
        /*004a*/ 	.short	(.L_25 - .L_24)


	//   ....[0]....
.L_24:
        /*004c*/ 	.word	0x00000210


	//----- nvinfo : EIATTR_CRS_STACK_SIZE
	.align		4
.L_25:
        /*0050*/ 	.byte	0x04, 0x1e
        /*0052*/ 	.short	(.L_27 - .L_26)
.L_26:
        /*0054*/ 	.word	0x00000000


	//----- nvinfo : EIATTR_CBANK_PARAM_SIZE
	.align		4
.L_27:
        /*0058*/ 	.byte	0x03, 0x19
        /*005a*/ 	.short	0x0018


	//----- nvinfo : EIATTR_PARAM_CBANK
	.align		4
        /*005c*/ 	.byte	0x04, 0x0a
        /*005e*/ 	.short	(.L_29 - .L_28)
	.align		4
.L_28:
        /*0060*/ 	.word	index@(.nv.constant0.delay2)
        /*0064*/ 	.short	0x0380
        /*0066*/ 	.short	0x0018


	//----- nvinfo : EIATTR_SW_WAR
	.align		4
.L_29:
        /*0068*/ 	.byte	0x04, 0x36
        /*006a*/ 	.short	(.L_31 - .L_30)
.L_30:
        /*006c*/ 	.word	0x00000008
.L_31:


//--------------------- .nv.info.delay            --------------------------
	.section	.nv.info.delay,"",@"SHT_CUDA_INFO"
	.sectionflags	@""
	.align	4


	//----- nvinfo : EIATTR_CUDA_API_VERSION
	.align		4
        /*0000*/ 	.byte	0x04, 0x37
        /*0002*/ 	.short	(.L_33 - .L_32)
.L_32:
        /*0004*/ 	.word	0x00000082


	//----- nvinfo : EIATTR_KPARAM_INFO
	.align		4
.L_33:
        /*0008*/ 	.byte	0x04, 0x17
        /*000a*/ 	.short	(.L_35 - .L_34)
.L_34:
        /*000c*/ 	.word	0x00000000
        /*0010*/ 	.short	0x0001
        /*0012*/ 	.short	0x0008
        /*0014*/ 	.byte	0x00, 0xf0, 0x21, 0x00


	//----- nvinfo : EIATTR_KPARAM_INFO
	.align		4
.L_35:
        /*0018*/ 	.byte	0x04, 0x17
        /*001a*/ 	.short	(.L_37 - .L_36)
.L_36:
        /*001c*/ 	.word	0x00000000
        /*0020*/ 	.short	0x0000
        /*0022*/ 	.short	0x0000
        /*0024*/ 	.byte	0x00, 0xf0, 0x21, 0x00


	//----- nvinfo : EIATTR_SPARSE_MMA_MASK
	.align		4
.L_37:
        /*0028*/ 	.byte	0x03, 0x50
        /*002a*/ 	.short	0x0000


	//----- nvinfo : EIATTR_MAXREG_COUNT
	.align		4
        /*002c*/ 	.byte	0x03, 0x1b
        /*002e*/ 	.short	0x00ff


	//----- nvinfo : EIATTR_MERCURY_ISA_VERSION
	.align		4
        /*0030*/ 	.byte	0x03, 0x5f
        /*0032*/ 	.short	0x0101


	//----- nvinfo : EIATTR_VRC_CTA_INIT_COUNT
	.align		4
        /*0034*/ 	.byte	0x02, 0x4a
	.zero		1
	.zero		1


	//----- nvinfo : EIATTR_EXIT_INSTR_OFFSETS
	.align		4
        /*0038*/ 	.byte	0x04, 0x1c
        /*003a*/ 	.short	(.L_39 - .L_38)


	//   ....[0]....
.L_38:
        /*003c*/ 	.word	0x00000100


	//   ....[1]....
        /*0040*/ 	.word	0x000001b0


	//----- nvinfo : EIATTR_CRS_STACK_SIZE
	.align		4
.L_39:
        /*0044*/ 	.byte	0x04, 0x1e
        /*0046*/ 	.short	(.L_41 - .L_40)
.L_40:
        /*0048*/ 	.word	0x00000000


	//----- nvinfo : EIATTR_CBANK_PARAM_SIZE
	.align		4
.L_41:
        /*004c*/ 	.byte	0x03, 0x19
        /*004e*/ 	.short	0x0010


	//----- nvinfo : EIATTR_PARAM_CBANK
	.align		4
        /*0050*/ 	.byte	0x04, 0x0a
        /*0052*/ 	.short	(.L_43 - .L_42)
	.align		4
.L_42:
        /*0054*/ 	.word	index@(.nv.constant0.delay)
        /*0058*/ 	.short	0x0380
        /*005a*/ 	.short	0x0010


	//----- nvinfo : EIATTR_SW_WAR
	.align		4
.L_43:
        /*005c*/ 	.byte	0x04, 0x36
        /*005e*/ 	.short	(.L_45 - .L_44)
.L_44:
        /*0060*/ 	.word	0x00000008
.L_45:


//--------------------- .nv.callgraph             --------------------------
	.section	.nv.callgraph,"",@"SHT_CUDA_CALLGRAPH"
	.align	4
	.sectionentsize	8
	.align		4
        /*0000*/ 	.word	0x00000000
	.align		4
        /*0004*/ 	.word	0xffffffff
	.align		4
        /*0008*/ 	.word	0x00000000
	.align		4
        /*000c*/ 	.word	0xfffffffe
	.align		4
        /*0010*/ 	.word	0x00000000
	.align		4
        /*0014*/ 	.word	0xfffffffd
	.align		4
        /*0018*/ 	.word	0x00000000
	.align		4
        /*001c*/ 	.word	0xfffffffc


//--------------------- .text.delay2              --------------------------
	.section	.text.delay2,"ax",@progbits
	.align	128
        .global         delay2
        .type           delay2,@function
        .size           delay2,(.L_x_5 - delay2)
        .other          delay2,@"STO_CUDA_ENTRY STV_DEFAULT"
delay2:
.text.delay2:
[----:B------:R-:W0:Y:S08]  /*0000*/  LDC R1, c[0x0][0x37c] ;  /* 0x0000df00ff017b82 */ /* 0x000e300000000800 */
[----:B------:R-:W1:Y:S01]  /*0010*/  LDC.64 R4, c[0x0][0x388] ;  /* 0x0000e200ff047b82 */ /* 0x000e620000000a00 */
[----:B0-----:R-:W-:-:S07]  /*0020*/  VIADD R1, R1, 0xffffffd8 ;  /* 0xffffffd801017836 */ /* 0x001fce0000000000 */
[----:B------:R-:W0:Y:S08]  /*0030*/  LDC.64 R6, c[0x0][0x390] ;  /* 0x0000e400ff067b82 */ /* 0x000e300000000a00 */
[----:B------:R-:W2:Y:S01]  /*0040*/  LDC.64 R2, c[0x0][0x380] ;  /* 0x0000e000ff027b82 */ /* 0x000ea20000000a00 */
[----:B-1----:R-:W-:Y:S04]  /*0050*/  STL.64 [R1+0x10], R4 ;  /* 0x0000100401007387 */ /* 0x002fe80000100a00 */
[----:B0-----:R-:W-:Y:S04]  /*0060*/  STL.64 [R1+0x18], R6 ;  /* 0x0000180601007387 */ /* 0x001fe80000100a00 */
[----:B--2---:R0:W-:Y:S02]  /*0070*/  STL.64 [R1+0x8], R2 ;  /* 0x0000080201007387 */ /* 0x0041e40000100a00 */
[----:B0-----:R-:W-:-:S07]  /*0080*/  MOV R2, 0xa0 ;  /* 0x000000a000027802 */ /* 0x001fce0000000f00 */
[----:B------:R-:W-:Y:S05]  /*0090*/  CALL.REL.NOINC `($delay2$clock) ;  /* 0x0000000000607944 */ /* 0x000fea0003c00000 */
[----:B------:R-:W2:Y:S01]  /*00a0*/  LDL.64 R2, [R1+0x10] ;  /* 0x0000100001027983 */ /* 0x000ea20000100a00 */
[----:B------:R-:W-:Y:S01]  /*00b0*/  UMOV UR4, URZ ;  /* 0x000000ff00047c82 */ /* 0x000fe20008000000 */
[----:B------:R-:W-:Y:S01]  /*00c0*/  IMAD.MOV.U32 R4, RZ, RZ, RZ ;  /* 0x000000ffff047224 */ /* 0x000fe200078e00ff */
[----:B------:R-:W-:Y:S01]  /*00d0*/  USHF.R.S32.HI UR5, URZ, 0x1f, UR4 ;  /* 0x0000001fff057899 */ /* 0x000fe20008011404 */
[----:B------:R-:W0:Y:S03]  /*00e0*/  LDCU.64 UR6, c[0x0][0x358] ;  /* 0x00006b00ff0677ac */ /* 0x000e260008000a00 */
[----:B------:R1:W-:Y:S02]  /*00f0*/  STL.64 [R1], R4 ;  /* 0x0000000401007387 */ /* 0x0003e40000100a00 */
[----:B------:R-:W-:Y:S01]  /*0100*/  IMAD.U32 R0, RZ, RZ, UR5 ;  /* 0x00000005ff007e24 */ /* 0x000fe2000f8e00ff */
[----:B--2---:R-:W-:-:S04]  /*0110*/  ISETP.GT.U32.AND P0, PT, R2, UR4, PT ;  /* 0x0000000402007c0c */ /* 0x004fc8000bf04070 */
[----:B------:R-:W-:-:S13]  /*0120*/  ISETP.LT.U32.AND.EX P0, PT, R0, R3, PT, P0 ;  /* 0x000000030000720c */ /* 0x000fda0003f01100 */
[----:B01----:R-:W-:Y:S05]  /*0130*/  @!P0 BRA `(.L_x_0) ;  /* 0x0000000000288947 */ /* 0x003fea0003800000 */
.L_x_1:
[----:B------:R-:W-:-:S07]  /*0140*/  MOV R2, 0x160 ;  /* 0x0000016000027802 */ /* 0x000fce0000000f00 */
[----:B------:R-:W-:Y:S05]  /*0150*/  CALL.REL.NOINC `($delay2$clock) ;  /* 0x0000000000307944 */ /* 0x000fea0003c00000 */
[----:B------:R-:W2:Y:S04]  /*0160*/  LDL R0, [R1+0x4] ;  /* 0x0000040001007983 */ /* 0x000ea80000100800 */
[----:B------:R-:W3:Y:S01]  /*0170*/  LDL.64 R2, [R1+0x10] ;  /* 0x0000100001027983 */ /* 0x000ee20000100a00 */
[----:B--2---:R-:W-:-:S05]  /*0180*/  IMAD.IADD R0, R5, 0x1, -R0 ;  /* 0x0000000105007824 */ /* 0x004fca00078e0a00 */
[----:B------:R0:W-:Y:S01]  /*0190*/  STL [R1], R0 ;  /* 0x0000000001007387 */ /* 0x0001e20000100800 */
[----:B---3--:R-:W-:Y:S02]  /*01a0*/  ISETP.LT.U32.AND P0, PT, R0, R2, PT ;  /* 0x000000020000720c */ /* 0x008fe40003f01070 */
[----:B------:R-:W-:-:S04]  /*01b0*/  SHF.R.S32.HI R2, RZ, 0x1f, R0 ;  /* 0x0000001fff027819 */ /* 0x000fc80000011400 */
[----:B------:R-:W-:-:S13]  /*01c0*/  ISETP.LT.U32.AND.EX P0, PT, R2, R3, PT, P0 ;  /* 0x000000030200720c */ /* 0x000fda0003f01100 */
[----:B0-----:R-:W-:Y:S05]  /*01d0*/  @P0 BRA `(.L_x_1) ;  /* 0xfffffffc00d80947 */ /* 0x001fea000383ffff */
.L_x_0:
[----:B------:R-:W2:Y:S04]  /*01e0*/  LDL.64 R4, [R1+0x8] ;  /* 0x0000080001047983 */ /* 0x000ea80000100a00 */
[----:B------:R-:W2:Y:S04]  /*01f0*/  LDL.64 R2, [R1+0x18] ;  /* 0x0000180001027983 */ /* 0x000ea80000100a00 */
[----:B--2---:R-:W-:Y:S01]  /*0200*/  ST.E.64 desc[UR6][R4.64], R2 ;  /* 0x0000000204007985 */ /* 0x004fe2000c101b06 */
[----:B------:R-:W-:Y:S05]  /*0210*/  EXIT ;  /* 0x000000000000794d */ /* 0x000fea0003800000 */
        .type           $delay2$clock,@function
        .size           $delay2$clock,(.L_x_5 - $delay2$clock)
$delay2$clock:
[----:B------:R-:W-:Y:S01]  /*0220*/  CS2R.32 R5, SR_CLOCKLO ;  /* 0x0000000000057805 */ /* 0x000fe20000005000 */
[----:B------:R-:W-:-:S04]  /*0230*/  IMAD.MOV.U32 R3, RZ, RZ, 0x0 ;  /* 0x00000000ff037424 */ /* 0x000fc800078e00ff */
[----:B------:R0:W-:Y:S02]  /*0240*/  STL [R1+0x20], R5 ;  /* 0x0000200501007387 */ /* 0x0001e40000100800 */
[----:B0-----:R-:W-:Y:S05]  /*0250*/  RET.REL.NODEC R2 `(delay2) ;  /* 0xfffffffc02687950 */ /* 0x001fea0003c3ffff */
.L_x_2:
[----:B------:R-:W-:-:S00]  /*0260*/  BRA `(.L_x_2) ;  /* 0xfffffffc00fc7947 */ /* 0x000fc0000383ffff */
[----:B------:R-:W-:-:S00]  /*0270*/  NOP ;  /* 0x0000000000007918 */ /* 0x000fc00000000000 */
        /* <DEDUP_REMOVED lines=8> */
.L_x_5:


//--------------------- .text.delay               --------------------------
	.section	.text.delay,"ax",@progbits
	.align	128
        .global         delay
        .type           delay,@function
        .size           delay,(.L_x_6 - delay)
        .other          delay,@"STO_CUDA_ENTRY STV_DEFAULT"
delay:
.text.delay:
[----:B------:R-:W0:Y:S08]  /*0000*/  LDC R1, c[0x0][0x37c] ;  /* 0x0000df00ff017b82 */ /* 0x000e300000000800 */
[----:B------:R-:W1:Y:S01]  /*0010*/  LDC.64 R4, c[0x0][0x388] ;  /* 0x0000e200ff047b82 */ /* 0x000e620000000a00 */
[----:B0-----:R-:W-:-:S07]  /*0020*/  VIADD R1, R1, 0xffffffe8 ;  /* 0xffffffe801017836 */ /* 0x001fce0000000000 */
[----:B------:R-:W0:Y:S01]  /*0030*/  LDC.64 R2, c[0x0][0x380] ;  /* 0x0000e000ff027b82 */ /* 0x000e220000000a00 */
[----:B-1----:R-:W-:Y:S04]  /*0040*/  STL.64 [R1+0x10], R4 ;  /* 0x0000100401007387 */ /* 0x002fe80000100a00 */
[----:B0-----:R0:W-:Y:S02]  /*0050*/  STL.64 [R1+0x8], R2 ;  /* 0x0000080201007387 */ /* 0x0011e40000100a00 */
[----:B0-----:R-:W-:-:S07]  /*0060*/  MOV R2, 0x80 ;  /* 0x0000008000027802 */ /* 0x001fce0000000f00 */
[----:B------:R-:W-:Y:S05]  /*0070*/  CALL.REL.NOINC `($delay$clock) ;  /* 0x0000000000507944 */ /* 0x000fea0003c00000 */
[----:B------:R-:W2:Y:S01]  /*0080*/  LDL.64 R2, [R1+0x10] ;  /* 0x0000100001027983 */ /* 0x000ea20000100a00 */
[----:B------:R-:W-:Y:S01]  /*0090*/  UMOV UR4, URZ ;  /* 0x000000ff00047c82 */ /* 0x000fe20008000000 */
[----:B------:R-:W-:Y:S01]  /*00a0*/  IMAD.MOV.U32 R4, RZ, RZ, RZ ;  /* 0x000000ffff047224 */ /* 0x000fe200078e00ff */
[----:B------:R-:W-:-:S04]  /*00b0*/  USHF.R.S32.HI UR5, URZ, 0x1f, UR4 ;  /* 0x0000001fff057899 */ /* 0x000fc80008011404 */
[----:B------:R0:W-:Y:S02]  /*00c0*/  STL.64 [R1], R4 ;  /* 0x0000000401007387 */ /* 0x0001e40000100a00 */
[----:B------:R-:W-:Y:S01]  /*00d0*/  IMAD.U32 R0, RZ, RZ, UR5 ;  /* 0x00000005ff007e24 */ /* 0x000fe2000f8e00ff */
[----:B--2---:R-:W-:-:S04]  /*00e0*/  ISETP.GT.U32.AND P0, PT, R2, UR4, PT ;  /* 0x0000000402007c0c */ /* 0x004fc8000bf04070 */
[----:B------:R-:W-:-:S13]  /*00f0*/  ISETP.LT.U32.AND.EX P0, PT, R0, R3, PT, P0 ;  /* 0x000000030000720c */ /* 0x000fda0003f01100 */
[----:B0-----:R-:W-:Y:S05]  /*0100*/  @!P0 EXIT ;  /* 0x000000000000894d */ /* 0x001fea0003800000 */
.L_x_3:
[----:B------:R-:W-:-:S07]  /*0110*/  MOV R2, 0x130 ;  /* 0x0000013000027802 */ /* 0x000fce0000000f00 */
[----:B------:R-:W-:Y:S05]  /*0120*/  CALL.REL.NOINC `($delay$clock) ;  /* 0x0000000000247944 */ /* 0x000fea0003c00000 */
        /* <DEDUP_REMOVED lines=8> */
[----:B------:R-:W-:Y:S05]  /*01b0*/  EXIT ;  /* 0x000000000000794d */ /* 0x000fea0003800000 */
        .type           $delay$clock,@function
        .size           $delay$clock,(.L_x_6 - $delay$clock)
$delay$clock:
[----:B------:R-:W-:Y:S01]  /*01c0*/  IMAD.MOV.U32 R3, RZ, RZ, 0x0 ;  /* 0x00000000ff037424 */ /* 0x000fe200078e00ff */
[----:B------:R-:W-:-:S03]  /*01d0*/  CS2R.32 R5, SR_CLOCKLO ;  /* 0x0000000000057805 */ /* 0x000fc60000005000 */
[----:B------:R-:W-:Y:S05]  /*01e0*/  RET.REL.NODEC R2 `(delay) ;  /* 0xfffffffc02847950 */ /* 0x000fea0003c3ffff */
.L_x_4:
        /* <DEDUP_REMOVED lines=9> */
.L_x_6:


//--------------------- .nv.shared.reserved.0     --------------------------
	.section	.nv.shared.reserved.0,"aw",@nobits
	.weak		__nv_reservedSMEM_offset_0_alias
	.size		__nv_reservedSMEM_offset_0_alias, 0, 64
	.other		__nv_reservedSMEM_offset_0_alias,@"STO_CUDA_RESERVED_SHARED STV_DEFAULT"
__nv_reservedSMEM_offset_0_alias:
	.zero		0
	.zero		64


//--------------------- .nv.constant0.delay2      --------------------------
	.section	.nv.constant0.delay2,"a",@progbits
	.sectionflags	@""
	.align	4
.nv.constant0.delay2:
	.zero		920


//--------------------- .nv.constant0.delay       --------------------------
	.section	.nv.constant0.delay,"a",@progbits
	.sectionflags	@""
	.align	4
.nv.constant0.delay:
	.zero		912


//--------------------- SYMBOLS --------------------------

	.type		.nv.reservedSmem.offset0,@object
	.size		.nv.reservedSmem.offset0,0x4
